	.headerflags	@"EF_CUDA_TEXMODE_UNIFIED EF_CUDA_64BIT_ADDRESS EF_CUDA_ACCELERATORS EF_CUDA_SM90 EF_CUDA_VIRTUAL_SM(EF_CUDA_SM90)"
	.elftype	@"ET_EXEC"


//--------------------- .nv.info                  --------------------------
	.section	.nv.info,"",@"SHT_CUDA_INFO"
	.align	4


	//----- nvinfo : EIATTR_REGCOUNT
	.align		4
        /*0000*/ 	.byte	0x04, 0x2f
        /*0002*/ 	.short	(.L_1 - .L_0)
	.align		4
.L_0:
        /*0004*/ 	.word	index@(triton_poi_fused_eq_0)
        /*0008*/ 	.word	0x0000000c


	//----- nvinfo : EIATTR_MIN_STACK_SIZE
	.align		4
.L_1:
        /*000c*/ 	.byte	0x04, 0x12
        /*000e*/ 	.short	(.L_3 - .L_2)
	.align		4
.L_2:
        /*0010*/ 	.word	index@(triton_poi_fused_eq_0)
        /*0014*/ 	.word	0x00000000


	//----- nvinfo : EIATTR_FRAME_SIZE
	.align		4
.L_3:
        /*0018*/ 	.byte	0x04, 0x11
        /*001a*/ 	.short	(.L_5 - .L_4)
	.align		4
.L_4:
        /*001c*/ 	.word	index@(triton_poi_fused_eq_0)
        /*0020*/ 	.word	0x00000000


	//----- nvinfo : EIATTR_MIN_STACK_SIZE
	.align		4
.L_5:
        /*0024*/ 	.byte	0x04, 0x12
        /*0026*/ 	.short	(.L_7 - .L_6)
	.align		4
.L_6:
        /*0028*/ 	.word	index@(triton_poi_fused_eq_0)
        /*002c*/ 	.word	0x00000000
.L_7:


//--------------------- .nv.info.triton_poi_fused_eq_0 --------------------------
	.section	.nv.info.triton_poi_fused_eq_0,"",@"SHT_CUDA_INFO"
	.sectionflags	@""
	.align	4


	//----- nvinfo : EIATTR_CUDA_API_VERSION
	.align		4
        /*0000*/ 	.byte	0x04, 0x37
        /*0002*/ 	.short	(.L_9 - .L_8)
.L_8:
        /*0004*/ 	.word	0x0000007c


	//----- nvinfo : EIATTR_KPARAM_INFO
	.align		4
.L_9:
        /*0008*/ 	.byte	0x04, 0x17
        /*000a*/ 	.short	(.L_11 - .L_10)
.L_10:
        /*000c*/ 	.word	0x00000000
        /*0010*/ 	.short	0x0002
        /*0012*/ 	.short	0x0010
        /*0014*/ 	.byte	0x00, 0xf0, 0x11, 0x00


	//----- nvinfo : EIATTR_KPARAM_INFO
	.align		4
.L_11:
        /*0018*/ 	.byte	0x04, 0x17
        /*001a*/ 	.short	(.L_13 - .L_12)
.L_12:
        /*001c*/ 	.word	0x00000000
        /*0020*/ 	.short	0x0001
        /*0022*/ 	.short	0x0008
        /*0024*/ 	.byte	0x00, 0xf4, 0x21, 0x00


	//----- nvinfo : EIATTR_KPARAM_INFO
	.align		4
.L_13:
        /*0028*/ 	.byte	0x04, 0x17
        /*002a*/ 	.short	(.L_15 - .L_14)
.L_14:
        /*002c*/ 	.word	0x00000000
        /*0030*/ 	.short	0x0000
        /*0032*/ 	.short	0x0000
        /*0034*/ 	.byte	0x00, 0xf4, 0x21, 0x00


	//----- nvinfo : EIATTR_SPARSE_MMA_MASK
	.align		4
.L_15:
        /*0038*/ 	.byte	0x03, 0x50
        /*003a*/ 	.short	0x0000


	//----- nvinfo : EIATTR_MAXREG_COUNT
	.align		4
        /*003c*/ 	.byte	0x03, 0x1b
        /*003e*/ 	.short	0x00ff


	//----- nvinfo : EIATTR_EXIT_INSTR_OFFSETS
	.align		4
        /*0040*/ 	.byte	0x04, 0x1c
        /*0042*/ 	.short	(.L_17 - .L_16)


	//   ....[0]....
.L_16:
        /*0044*/ 	.word	0x00000180


	//   ....[1]....
        /*0048*/ 	.word	0x000001a0


	//----- nvinfo : EIATTR_REQNTID
	.align		4
.L_17:
        /*004c*/ 	.byte	0x04, 0x10
        /*004e*/ 	.short	(.L_19 - .L_18)
.L_18:
        /*0050*/ 	.word	0x00000020
        /*0054*/ 	.word	0x00000001
        /*0058*/ 	.word	0x00000001


	//----- nvinfo : EIATTR_CBANK_PARAM_SIZE
	.align		4
.L_19:
        /*005c*/ 	.byte	0x03, 0x19
        /*005e*/ 	.short	0x0014


	//----- nvinfo : EIATTR_PARAM_CBANK
	.align		4
        /*0060*/ 	.byte	0x04, 0x0a
        /*0062*/ 	.short	(.L_21 - .L_20)
	.align		4
.L_20:
        /*0064*/ 	.word	index@(.nv.constant0.triton_poi_fused_eq_0)
        /*0068*/ 	.short	0x0210
        /*006a*/ 	.short	0x0014


	//----- nvinfo : EIATTR_SW_WAR
	.align		4
.L_21:
        /*006c*/ 	.byte	0x04, 0x36
        /*006e*/ 	.short	(.L_23 - .L_22)
.L_22:
        /*0070*/ 	.word	0x00000008
.L_23:


//--------------------- .nv.callgraph             --------------------------
	.section	.nv.callgraph,"",@"SHT_CUDA_CALLGRAPH"
	.align	4
	.sectionentsize	8
	.align		4
        /*0000*/ 	.word	0x00000000
	.align		4
        /*0004*/ 	.word	0xffffffff
	.align		4
        /*0008*/ 	.word	0x00000000
	.align		4
        /*000c*/ 	.word	0xfffffffe
	.align		4
        /*0010*/ 	.word	0x00000000
	.align		4
        /*0014*/ 	.word	0xfffffffd
	.align		4
        /*0018*/ 	.word	0x00000000
	.align		4
        /*001c*/ 	.word	0xfffffffc


//--------------------- .text.triton_poi_fused_eq_0 --------------------------
	.section	.text.triton_poi_fused_eq_0,"ax",@progbits
	.align	128
        .global         triton_poi_fused_eq_0
        .type           triton_poi_fused_eq_0,@function
        .size           triton_poi_fused_eq_0,(.L_x_1 - triton_poi_fused_eq_0)
        .other          triton_poi_fused_eq_0,@"STO_CUDA_ENTRY STV_DEFAULT"
triton_poi_fused_eq_0:
.text.triton_poi_fused_eq_0:
[----:B------:R-:W0:Y:S02]  /*0000*/  LDC R1, c[0x0][0x28] ;  /* 0x00000a00ff017b82 */ /* 0x000e240000000800 */
[----:B------:R-:W1:Y:S01]  /*0010*/  S2R R0, SR_TID.X ;  /* 0x0000000000007919 */ /* 0x000e620000002100 */
[----:B------:R-:W2:Y:S01]  /*0020*/  LDC.64 R4, c[0x0][0x210] ;  /* 0x00008400ff047b82 */ /* 0x000ea20000000a00 */
[----:B------:R-:W-:Y:S01]  /*0030*/  ULDC.64 UR4, c[0x0][0x208] ;  /* 0x0000820000047ab9 */ /* 0x000fe20000000a00 */
[----:B------:R-:W-:Y:S01]  /*0040*/  ULDC.64 UR6, c[0x0][0x218] ;  /* 0x0000860000067ab9 */ /* 0x000fe20000000a00 */
[----:B------:R-:W3:Y:S01]  /*0050*/  S2R R3, SR_CTAID.X ;  /* 0x0000000000037919 */ /* 0x000ee20000002500 */
[----:B-1----:R-:W-:-:S05]  /*0060*/  IMAD.SHL.U32 R0, R0, 0x2, RZ ;  /* 0x0000000200007824 */ /* 0x002fca00078e00ff */
[----:B------:R-:W-:-:S05]  /*0070*/  LOP3.LUT R0, R0, 0x3e, RZ, 0xc0, !PT ;  /* 0x0000003e00007812 */ /* 0x000fca00078ec0ff */
[----:B---3--:R-:W-:-:S04]  /*0080*/  IMAD R0, R3, 0x40, R0 ;  /* 0x0000004003007824 */ /* 0x008fc800078e0200 */
[C---:B------:R-:W-:Y:S01]  /*0090*/  IMAD.SHL.U32 R3, R0.reuse, 0x4, RZ ;  /* 0x0000000400037824 */ /* 0x040fe200078e00ff */
[----:B------:R-:W-:-:S03]  /*00a0*/  ISETP.GE.AND P2, PT, R0, 0x40, PT ;  /* 0x000000400000780c */ /* 0x000fc60003f46270 */
[C---:B------:R-:W-:Y:S02]  /*00b0*/  VIADD R7, R3.reuse, 0x4 ;  /* 0x0000000403077836 */ /* 0x040fe40000000000 */
[----:B--2---:R-:W-:-:S04]  /*00c0*/  IMAD.WIDE R2, R3, 0x4, R4 ;  /* 0x0000000403027825 */ /* 0x004fc800078e0204 */
[----:B------:R-:W-:Y:S01]  /*00d0*/  IMAD.WIDE R4, R7, 0x4, R4 ;  /* 0x0000000407047825 */ /* 0x000fe200078e0204 */
[----:B------:R-:W-:-:S06]  /*00e0*/  CS2R R6, SRZ ;  /* 0x0000000000067805 */ /* 0x000fcc000001ff00 */
[----:B------:R-:W2:Y:S04]  /*00f0*/  @!P2 LDG.E.EL R7, desc[UR4][R2.64] ;  /* 0x000000040207a981 */ /* 0x000ea8000c2e1900 */
[----:B------:R-:W3:Y:S01]  /*0100*/  @!P2 LDG.E.EL R6, desc[UR4][R4.64] ;  /* 0x000000040406a981 */ /* 0x000ee2000c2e1900 */
[----:B--2---:R-:W-:Y:S02]  /*0110*/  FSETP.NEU.AND P1, PT, R7, 4, PT ;  /* 0x408000000700780b */ /* 0x004fe40003f2d000 */
[----:B---3--:R-:W-:Y:S02]  /*0120*/  FSETP.NEU.AND P0, PT, R6, 4, PT ;  /* 0x408000000600780b */ /* 0x008fe40003f0d000 */
[----:B------:R-:W-:Y:S02]  /*0130*/  IADD3 R6, P3, R0, UR6, RZ ;  /* 0x0000000600067c10 */ /* 0x000fe4000ff7e0ff */
[----:B------:R-:W-:-:S02]  /*0140*/  SEL R8, RZ, 0x1, P1 ;  /* 0x00000001ff087807 */ /* 0x000fc40000800000 */
[----:B------:R-:W-:Y:S02]  /*0150*/  SEL R9, RZ, 0x100, P0 ;  /* 0x00000100ff097807 */ /* 0x000fe40000000000 */
[----:B------:R-:W-:-:S03]  /*0160*/  LEA.HI.X.SX32 R7, R0, UR7, 0x1, P3 ;  /* 0x0000000700077c11 */ /* 0x000fc600098f0eff */
[----:B------:R-:W-:Y:S01]  /*0170*/  IMAD.IADD R9, R8, 0x1, R9 ;  /* 0x0000000108097824 */ /* 0x000fe200078e0209 */
[----:B------:R-:W-:Y:S06]  /*0180*/  @P2 EXIT ;  /* 0x000000000000294d */ /* 0x000fec0003800000 */
[----:B------:R-:W-:Y:S01]  /*0190*/  STG.E.U16 desc[UR4][R6.64], R9 ;  /* 0x0000000906007986 */ /* 0x000fe2000c101504 */
[----:B------:R-:W-:Y:S05]  /*01a0*/  EXIT ;  /* 0x000000000000794d */ /* 0x000fea0003800000 */
.L_x_0:
[----:B------:R-:W-:-:S00]  /*01b0*/  BRA `(.L_x_0) ;  /* 0xfffffffc00fc7947 */ /* 0x000fc0000383ffff */
[----:B------:R-:W-:-:S00]  /*01c0*/  NOP ;  /* 0x0000000000007918 */ /* 0x000fc00000000000 */
        /* <DEDUP_REMOVED lines=11> */
.L_x_1:


//--------------------- .nv.constant0.triton_poi_fused_eq_0 --------------------------
	.section	.nv.constant0.triton_poi_fused_eq_0,"a",@progbits
	.sectionflags	@""
	.align	4
.nv.constant0.triton_poi_fused_eq_0:
	.zero		548
